	.headerflags	@"EF_CUDA_TEXMODE_UNIFIED EF_CUDA_64BIT_ADDRESS EF_CUDA_ACCELERATORS EF_CUDA_SM90 EF_CUDA_VIRTUAL_SM(EF_CUDA_SM90)"
	.elftype	@"ET_EXEC"


//--------------------- .nv.info                  --------------------------
	.section	.nv.info,"",@"SHT_CUDA_INFO"
	.align	4


	//----- nvinfo : EIATTR_REGCOUNT
	.align		4
        /*0000*/ 	.byte	0x04, 0x2f
        /*0002*/ 	.short	(.L_3 - .L_2)
	.align		4
.L_2:
        /*0004*/ 	.word	index@(triton_poi_fused__native_batch_norm_legit_no_training_add_convolution_relu_33)
        /*0008*/ 	.word	0x00000020


	//----- nvinfo : EIATTR_MIN_STACK_SIZE
	.align		4
.L_3:
        /*000c*/ 	.byte	0x04, 0x12
        /*000e*/ 	.short	(.L_5 - .L_4)
	.align		4
.L_4:
        /*0010*/ 	.word	index@(triton_poi_fused__native_batch_norm_legit_no_training_add_convolution_relu_33)
        /*0014*/ 	.word	0x00000000


	//----- nvinfo : EIATTR_FRAME_SIZE
	.align		4
.L_5:
        /*0018*/ 	.byte	0x04, 0x11
        /*001a*/ 	.short	(.L_7 - .L_6)
	.align		4
.L_6:
        /*001c*/ 	.word	index@(triton_poi_fused__native_batch_norm_legit_no_training_add_convolution_relu_33)
        /*0020*/ 	.word	0x00000000


	//----- nvinfo : EIATTR_MIN_STACK_SIZE
	.align		4
.L_7:
        /*0024*/ 	.byte	0x04, 0x12
        /*0026*/ 	.short	(.L_9 - .L_8)
	.align		4
.L_8:
        /*0028*/ 	.word	index@(triton_poi_fused__native_batch_norm_legit_no_training_add_convolution_relu_33)
        /*002c*/ 	.word	0x00000000
.L_9:


//--------------------- .nv.info.triton_poi_fused__native_batch_norm_legit_no_training_add_convolution_relu_33 --------------------------
	.section	.nv.info.triton_poi_fused__native_batch_norm_legit_no_training_add_convolution_relu_33,"",@"SHT_CUDA_INFO"
	.sectionflags	@""
	.align	4


	//----- nvinfo : EIATTR_CUDA_API_VERSION
	.align		4
        /*0000*/ 	.byte	0x04, 0x37
        /*0002*/ 	.short	(.L_11 - .L_10)
.L_10:
        /*0004*/ 	.word	0x0000007c


	//----- nvinfo : EIATTR_KPARAM_INFO
	.align		4
.L_11:
        /*0008*/ 	.byte	0x04, 0x17
        /*000a*/ 	.short	(.L_13 - .L_12)
.L_12:
        /*000c*/ 	.word	0x00000000
        /*0010*/ 	.short	0x000d
        /*0012*/ 	.short	0x0068
        /*0014*/ 	.byte	0x00, 0xf0, 0x11, 0x00


	//----- nvinfo : EIATTR_KPARAM_INFO
	.align		4
.L_13:
        /*0018*/ 	.byte	0x04, 0x17
        /*001a*/ 	.short	(.L_15 - .L_14)
.L_14:
        /*001c*/ 	.word	0x00000000
        /*0020*/ 	.short	0x000c
        /*0022*/ 	.short	0x0060
        /*0024*/ 	.byte	0x00, 0xf4, 0x21, 0x00


	//----- nvinfo : EIATTR_KPARAM_INFO
	.align		4
.L_15:
        /*0028*/ 	.byte	0x04, 0x17
        /*002a*/ 	.short	(.L_17 - .L_16)
.L_16:
        /*002c*/ 	.word	0x00000000
        /*0030*/ 	.short	0x000b
        /*0032*/ 	.short	0x0058
        /*0034*/ 	.byte	0x00, 0xf4, 0x21, 0x00


	//----- nvinfo : EIATTR_KPARAM_INFO
	.align		4
.L_17:
        /*0038*/ 	.byte	0x04, 0x17
        /*003a*/ 	.short	(.L_19 - .L_18)
.L_18:
        /*003c*/ 	.word	0x00000000
        /*0040*/ 	.short	0x000a
        /*0042*/ 	.short	0x0050
        /*0044*/ 	.byte	0x00, 0xf4, 0x21, 0x00


	//----- nvinfo : EIATTR_KPARAM_INFO
	.align		4
.L_19:
        /*0048*/ 	.byte	0x04, 0x17
        /*004a*/ 	.short	(.L_21 - .L_20)
.L_20:
        /*004c*/ 	.word	0x00000000
        /*0050*/ 	.short	0x0009
        /*0052*/ 	.short	0x0048
        /*0054*/ 	.byte	0x00, 0xf4, 0x21, 0x00


	//----- nvinfo : EIATTR_KPARAM_INFO
	.align		4
.L_21:
        /*0058*/ 	.byte	0x04, 0x17
        /*005a*/ 	.short	(.L_23 - .L_22)
.L_22:
        /*005c*/ 	.word	0x00000000
        /*0060*/ 	.short	0x0008
        /*0062*/ 	.short	0x0040
        /*0064*/ 	.byte	0x00, 0xf4, 0x21, 0x00


	//----- nvinfo : EIATTR_KPARAM_INFO
	.align		4
.L_23:
        /*0068*/ 	.byte	0x04, 0x17
        /*006a*/ 	.short	(.L_25 - .L_24)
.L_24:
        /*006c*/ 	.word	0x00000000
        /*0070*/ 	.short	0x0007
        /*0072*/ 	.short	0x0038
        /*0074*/ 	.byte	0x00, 0xf4, 0x21, 0x00


	//----- nvinfo : EIATTR_KPARAM_INFO
	.align		4
.L_25:
        /*0078*/ 	.byte	0x04, 0x17
        /*007a*/ 	.short	(.L_27 - .L_26)
.L_26:
        /*007c*/ 	.word	0x00000000
        /*0080*/ 	.short	0x0006
        /*0082*/ 	.short	0x0030
        /*0084*/ 	.byte	0x00, 0xf4, 0x21, 0x00


	//----- nvinfo : EIATTR_KPARAM_INFO
	.align		4
.L_27:
        /*0088*/ 	.byte	0x04, 0x17
        /*008a*/ 	.short	(.L_29 - .L_28)
.L_28:
        /*008c*/ 	.word	0x00000000
        /*0090*/ 	.short	0x0005
        /*0092*/ 	.short	0x0028
        /*0094*/ 	.byte	0x00, 0xf4, 0x21, 0x00


	//----- nvinfo : EIATTR_KPARAM_INFO
	.align		4
.L_29:
        /*0098*/ 	.byte	0x04, 0x17
        /*009a*/ 	.short	(.L_31 - .L_30)
.L_30:
        /*009c*/ 	.word	0x00000000
        /*00a0*/ 	.short	0x0004
        /*00a2*/ 	.short	0x0020
        /*00a4*/ 	.byte	0x00, 0xf4, 0x21, 0x00


	//----- nvinfo : EIATTR_KPARAM_INFO
	.align		4
.L_31:
        /*00a8*/ 	.byte	0x04, 0x17
        /*00aa*/ 	.short	(.L_33 - .L_32)
.L_32:
        /*00ac*/ 	.word	0x00000000
        /*00b0*/ 	.short	0x0003
        /*00b2*/ 	.short	0x0018
        /*00b4*/ 	.byte	0x00, 0xf4, 0x21, 0x00


	//----- nvinfo : EIATTR_KPARAM_INFO
	.align		4
.L_33:
        /*00b8*/ 	.byte	0x04, 0x17
        /*00ba*/ 	.short	(.L_35 - .L_34)
.L_34:
        /*00bc*/ 	.word	0x00000000
        /*00c0*/ 	.short	0x0002
        /*00c2*/ 	.short	0x0010
        /*00c4*/ 	.byte	0x00, 0xf4, 0x21, 0x00


	//----- nvinfo : EIATTR_KPARAM_INFO
	.align		4
.L_35:
        /*00c8*/ 	.byte	0x04, 0x17
        /*00ca*/ 	.short	(.L_37 - .L_36)
.L_36:
        /*00cc*/ 	.word	0x00000000
        /*00d0*/ 	.short	0x0001
        /*00d2*/ 	.short	0x0008
        /*00d4*/ 	.byte	0x00, 0xf4, 0x21, 0x00


	//----- nvinfo : EIATTR_KPARAM_INFO
	.align		4
.L_37:
        /*00d8*/ 	.byte	0x04, 0x17
        /*00da*/ 	.short	(.L_39 - .L_38)
.L_38:
        /*00dc*/ 	.word	0x00000000
        /*00e0*/ 	.short	0x0000
        /*00e2*/ 	.short	0x0000
        /*00e4*/ 	.byte	0x00, 0xf4, 0x21, 0x00


	//----- nvinfo : EIATTR_SPARSE_MMA_MASK
	.align		4
.L_39:
        /*00e8*/ 	.byte	0x03, 0x50
        /*00ea*/ 	.short	0x0000


	//----- nvinfo : EIATTR_MAXREG_COUNT
	.align		4
        /*00ec*/ 	.byte	0x03, 0x1b
        /*00ee*/ 	.short	0x00ff


	//----- nvinfo : EIATTR_EXIT_INSTR_OFFSETS
	.align		4
        /*00f0*/ 	.byte	0x04, 0x1c
        /*00f2*/ 	.short	(.L_41 - .L_40)


	//   ....[0]....
.L_40:
        /*00f4*/ 	.word	0x00000620


	//----- nvinfo : EIATTR_REQNTID
	.align		4
.L_41:
        /*00f8*/ 	.byte	0x04, 0x10
        /*00fa*/ 	.short	(.L_43 - .L_42)
.L_42:
        /*00fc*/ 	.word	0x00000100
        /*0100*/ 	.word	0x00000001
        /*0104*/ 	.word	0x00000001


	//----- nvinfo : EIATTR_CBANK_PARAM_SIZE
	.align		4
.L_43:
        /*0108*/ 	.byte	0x03, 0x19
        /*010a*/ 	.short	0x006c


	//----- nvinfo : EIATTR_PARAM_CBANK
	.align		4
        /*010c*/ 	.byte	0x04, 0x0a
        /*010e*/ 	.short	(.L_45 - .L_44)
	.align		4
.L_44:
        /*0110*/ 	.word	index@(.nv.constant0.triton_poi_fused__native_batch_norm_legit_no_training_add_convolution_relu_33)
        /*0114*/ 	.short	0x0210
        /*0116*/ 	.short	0x006c


	//----- nvinfo : EIATTR_SW_WAR
	.align		4
.L_45:
        /*0118*/ 	.byte	0x04, 0x36
        /*011a*/ 	.short	(.L_47 - .L_46)
.L_46:
        /*011c*/ 	.word	0x00000008
.L_47:


//--------------------- .nv.callgraph             --------------------------
	.section	.nv.callgraph,"",@"SHT_CUDA_CALLGRAPH"
	.align	4
	.sectionentsize	8
	.align		4
        /*0000*/ 	.word	0x00000000
	.align		4
        /*0004*/ 	.word	0xffffffff
	.align		4
        /*0008*/ 	.word	0x00000000
	.align		4
        /*000c*/ 	.word	0xfffffffe
	.align		4
        /*0010*/ 	.word	0x00000000
	.align		4
        /*0014*/ 	.word	0xfffffffd
	.align		4
        /*0018*/ 	.word	0x00000000
	.align		4
        /*001c*/ 	.word	0xfffffffc


//--------------------- .nv.constant4             --------------------------
	.section	.nv.constant4,"a",@progbits
	.align	8
	.align		8
.nv.constant4:
        /*0000*/ 	.dword	_$_str
	.align		8
        /*0008*/ 	.dword	_$_str_$_2


//--------------------- .text.triton_poi_fused__native_batch_norm_legit_no_training_add_convolution_relu_33 --------------------------
	.section	.text.triton_poi_fused__native_batch_norm_legit_no_training_add_convolution_relu_33,"ax",@progbits
	.align	128
        .global         triton_poi_fused__native_batch_norm_legit_no_training_add_convolution_relu_33
        .type           triton_poi_fused__native_batch_norm_legit_no_training_add_convolution_relu_33,@function
        .size           triton_poi_fused__native_batch_norm_legit_no_training_add_convolution_relu_33,(.L_x_1 - triton_poi_fused__native_batch_norm_legit_no_training_add_convolution_relu_33)
        .other          triton_poi_fused__native_batch_norm_legit_no_training_add_convolution_relu_33,@"STO_CUDA_ENTRY STV_DEFAULT"
triton_poi_fused__native_batch_norm_legit_no_training_add_convolution_relu_33:
.text.triton_poi_fused__native_batch_norm_legit_no_training_add_convolution_relu_33:
[----:B------:R-:W-:Y:S01]  /*0000*/  LDC R1, c[0x0][0x28] ;  /* 0x00000a00ff017b82 */ /* 0x000fe20000000800 */
[----:B------:R-:W1:Y:S07]  /*0010*/  S2R R0, SR_TID.X ;  /* 0x0000000000007919 */ /* 0x000e6e0000002100 */
[----:B------:R-:W2:Y:S01]  /*0020*/  LDC.64 R2, c[0x0][0x240] ;  /* 0x00009000ff027b82 */ /* 0x000ea20000000a00 */
[----:B------:R-:W-:Y:S01]  /*0030*/  ULDC.64 UR4, c[0x0][0x208] ;  /* 0x0000820000047ab9 */ /* 0x000fe20000000a00 */
[----:B------:R-:W3:Y:S06]  /*0040*/  S2R R5, SR_CTAID.X ;  /* 0x0000000000057919 */ /* 0x000eec0000002500 */
[----:B------:R-:W4:Y:S08]  /*0050*/  LDC.64 R6, c[0x0][0x260] ;  /* 0x00009800ff067b82 */ /* 0x000f300000000a00 */
[----:B------:R-:W5:Y:S08]  /*0060*/  LDC.64 R16, c[0x0][0x228] ;  /* 0x00008a00ff107b82 */ /* 0x000f700000000a00 */
[----:B------:R-:W5:Y:S01]  /*0070*/  LDC.64 R20, c[0x0][0x238] ;  /* 0x00008e00ff147b82 */ /* 0x000f620000000a00 */
[----:B-1----:R-:W-:-:S07]  /*0080*/  SHF.L.U32 R0, R0, 0x1, RZ ;  /* 0x0000000100007819 */ /* 0x002fce00000006ff */
[----:B------:R-:W1:Y:S01]  /*0090*/  LDC.64 R14, c[0x0][0x210] ;  /* 0x00008400ff0e7b82 */ /* 0x000e620000000a00 */
[----:B---3--:R-:W-:Y:S02]  /*00a0*/  SHF.R.S32.HI R4, RZ, 0x16, R5 ;  /* 0x00000016ff047819 */ /* 0x008fe40000011405 */
[----:B------:R-:W-:Y:S02]  /*00b0*/  LOP3.LUT R0, R0, 0x1fe, RZ, 0xc0, !PT ;  /* 0x000001fe00007812 */ /* 0x000fe400078ec0ff */
[----:B------:R-:W-:-:S03]  /*00c0*/  SGXT R4, R4, 0x1 ;  /* 0x000000010404781a */ /* 0x000fc60000000200 */
[----:B------:R-:W3:Y:S01]  /*00d0*/  LDC.64 R28, c[0x0][0x230] ;  /* 0x00008c00ff1c7b82 */ /* 0x000ee20000000a00 */
[----:B------:R-:W-:-:S04]  /*00e0*/  LEA R5, R5, R0, 0x9 ;  /* 0x0000000005057211 */ /* 0x000fc800078e48ff */
[----:B------:R-:W-:-:S03]  /*00f0*/  LEA.HI R4, R4, R5, RZ, 0x8 ;  /* 0x0000000504047211 */ /* 0x000fc600078f40ff */
[----:B------:R-:W3:Y:S01]  /*0100*/  LDC.64 R18, c[0x0][0x218] ;  /* 0x00008600ff127b82 */ /* 0x000ee20000000a00 */
[----:B------:R-:W-:-:S04]  /*0110*/  SHF.R.S32.HI R4, RZ, 0x8, R4 ;  /* 0x00000008ff047819 */ /* 0x000fc80000011404 */
[----:B------:R-:W-:-:S03]  /*0120*/  LEA.HI R0, R4, R4, RZ, 0x7 ;  /* 0x0000000404007211 */ /* 0x000fc600078f38ff */
[----:B------:R-:W3:Y:S01]  /*0130*/  LDC.64 R26, c[0x0][0x258] ;  /* 0x00009600ff1a7b82 */ /* 0x000ee20000000a00 */
[----:B------:R-:W-:-:S04]  /*0140*/  LOP3.LUT R25, R0, 0xffffff80, RZ, 0xc0, !PT ;  /* 0xffffff8000197812 */ /* 0x000fc800078ec0ff */
[----:B------:R-:W-:-:S03]  /*0150*/  IADD3 R25, R4, -R25, RZ ;  /* 0x8000001904197210 */ /* 0x000fc60007ffe0ff */
[----:B------:R-:W3:Y:S02]  /*0160*/  LDC.64 R22, c[0x0][0x248] ;  /* 0x00009200ff167b82 */ /* 0x000ee40000000a00 */
[----:B--2---:R-:W-:-:S04]  /*0170*/  IMAD.WIDE R2, R25, 0x4, R2 ;  /* 0x0000000419027825 */ /* 0x004fc800078e0202 */
[C---:B----4-:R-:W-:Y:S02]  /*0180*/  IMAD.WIDE R6, R25.reuse, 0x4, R6 ;  /* 0x0000000419067825 */ /* 0x050fe400078e0206 */
[----:B------:R-:W2:Y:S01]  /*0190*/  LDG.E.EL R2, desc[UR4][R2.64] ;  /* 0x0000000402027981 */ /* 0x000ea2000c2e1900 */
[----:B------:R-:W4:Y:S03]  /*01a0*/  LDC.64 R10, c[0x0][0x268] ;  /* 0x00009a00ff0a7b82 */ /* 0x000f260000000a00 */
[----:B------:R-:W2:Y:S01]  /*01b0*/  LDG.E.EL R6, desc[UR4][R6.64] ;  /* 0x0000000406067981 */ /* 0x000ea2000c2e1900 */
[----:B-----5:R-:W-:-:S04]  /*01c0*/  IMAD.WIDE R16, R25, 0x4, R16 ;  /* 0x0000000419107825 */ /* 0x020fc800078e0210 */
[----:B------:R-:W5:Y:S08]  /*01d0*/  LDC.64 R12, c[0x0][0x270] ;  /* 0x00009c00ff0c7b82 */ /* 0x000f700000000a00 */
[----:B------:R-:W5:Y:S01]  /*01e0*/  LDC.64 R8, c[0x0][0x250] ;  /* 0x00009400ff087b82 */ /* 0x000f620000000a00 */
[----:B0-----:R-:W-:Y:S01]  /*01f0*/  IMAD.WIDE R20, R25, 0x4, R20 ;  /* 0x0000000419147825 */ /* 0x001fe200078e0214 */
[----:B------:R-:W2:Y:S03]  /*0200*/  LDG.E.EL R4, desc[UR4][R16.64] ;  /* 0x0000000410047981 */ /* 0x000ea6000c2e1900 */
[----:B-1----:R-:W-:Y:S01]  /*0210*/  IMAD.WIDE R14, R5, 0x4, R14 ;  /* 0x00000004050e7825 */ /* 0x002fe200078e020e */
[----:B------:R-:W2:Y:S03]  /*0220*/  LDG.E.EL R7, desc[UR4][R20.64] ;  /* 0x0000000414077981 */ /* 0x000ea6000c2e1900 */
[----:B---3--:R-:W-:Y:S01]  /*0230*/  IMAD.WIDE R28, R25, 0x4, R28 ;  /* 0x00000004191c7825 */ /* 0x008fe200078e021c */
[----:B------:R-:W3:Y:S03]  /*0240*/  LDG.E.64 R16, desc[UR4][R14.64] ;  /* 0x000000040e107981 */ /* 0x000ee6000c1e1b00 */
[----:B------:R-:W-:Y:S01]  /*0250*/  IMAD.WIDE R18, R5, 0x4, R18 ;  /* 0x0000000405127825 */ /* 0x000fe200078e0212 */
[----:B------:R-:W3:Y:S03]  /*0260*/  LDG.E.EL R3, desc[UR4][R28.64] ;  /* 0x000000041c037981 */ /* 0x000ee6000c2e1900 */
[C---:B------:R-:W-:Y:S01]  /*0270*/  IMAD.WIDE R26, R25.reuse, 0x4, R26 ;  /* 0x00000004191a7825 */ /* 0x040fe200078e021a */
[----:B------:R-:W3:Y:S03]  /*0280*/  LDG.E.64 R20, desc[UR4][R18.64] ;  /* 0x0000000412147981 */ /* 0x000ee6000c1e1b00 */
[C---:B------:R-:W-:Y:S01]  /*0290*/  IMAD.WIDE R22, R25.reuse, 0x4, R22 ;  /* 0x0000000419167825 */ /* 0x040fe200078e0216 */
[----:B------:R-:W3:Y:S03]  /*02a0*/  LDG.E.EL R0, desc[UR4][R26.64] ;  /* 0x000000041a007981 */ /* 0x000ee6000c2e1900 */
[----:B----4-:R-:W-:-:S02]  /*02b0*/  IMAD.WIDE R10, R25, 0x4, R10 ;  /* 0x00000004190a7825 */ /* 0x010fc400078e020a */
[----:B------:R0:W4:Y:S02]  /*02c0*/  LDG.E.EL R22, desc[UR4][R22.64] ;  /* 0x0000000416167981 */ /* 0x000124000c2e1900 */
[C---:B-----5:R-:W-:Y:S02]  /*02d0*/  IMAD.WIDE R12, R25.reuse, 0x4, R12 ;  /* 0x00000004190c7825 */ /* 0x060fe400078e020c */
[----:B------:R-:W5:Y:S02]  /*02e0*/  LDG.E.EL R10, desc[UR4][R10.64] ;  /* 0x000000040a0a7981 */ /* 0x000f64000c2e1900 */
[----:B------:R-:W-:Y:S02]  /*02f0*/  IMAD.WIDE R8, R25, 0x4, R8 ;  /* 0x0000000419087825 */ /* 0x000fe400078e0208 */
[----:B------:R-:W5:Y:S04]  /*0300*/  LDG.E.EL R13, desc[UR4][R12.64] ;  /* 0x000000040c0d7981 */ /* 0x000f68000c2e1900 */
[----:B------:R1:W4:Y:S01]  /*0310*/  LDG.E.EL R25, desc[UR4][R8.64] ;  /* 0x0000000408197981 */ /* 0x000322000c2e1900 */
[----:B0-----:R-:W-:Y:S01]  /*0320*/  HFMA2.MMA R23, -RZ, RZ, 1.625, 0 ;  /* 0x3e800000ff177435 */ /* 0x001fe200000001ff */
[----:B-1----:R-:W0:Y:S02]  /*0330*/  LDC.64 R8, c[0x0][0x220] ;  /* 0x00008800ff087b82 */ /* 0x002e240000000a00 */
[----:B0-----:R-:W-:-:S04]  /*0340*/  IMAD.WIDE R8, R5, 0x4, R8 ;  /* 0x0000000405087825 */ /* 0x001fc800078e0208 */
[----:B--2---:R-:W-:Y:S01]  /*0350*/  FADD R2, R2, 9.9999997473787516356e-06 ;  /* 0x3727c5ac02027421 */ /* 0x004fe20000000000 */
[----:B------:R-:W-:-:S03]  /*0360*/  FADD R6, R6, 9.9999997473787516356e-06 ;  /* 0x3727c5ac06067421 */ /* 0x000fc60000000000 */
[----:B------:R-:W0:Y:S08]  /*0370*/  MUFU.SQRT R24, R2 ;  /* 0x0000000200187308 */ /* 0x000e300000002000 */
[----:B------:R-:W1:Y:S01]  /*0380*/  MUFU.SQRT R26, R6 ;  /* 0x00000006001a7308 */ /* 0x000e620000002000 */
[C---:B0-----:R-:W-:Y:S02]  /*0390*/  FSETP.GT.AND P0, PT, R24.reuse, 8.50705917302346158658e+37, PT ;  /* 0x7e8000001800780b */ /* 0x041fe40003f04000 */
[----:B------:R-:W-:-:S02]  /*03a0*/  FSETP.GEU.AND P2, PT, R24, 1.175494350822287508e-38, PT ;  /* 0x008000001800780b */ /* 0x000fc40003f4e000 */
[C---:B-1----:R-:W-:Y:S02]  /*03b0*/  FSETP.GT.AND P1, PT, R26.reuse, 8.50705917302346158658e+37, PT ;  /* 0x7e8000001a00780b */ /* 0x042fe40003f24000 */
[----:B------:R-:W-:-:S07]  /*03c0*/  FSETP.GEU.AND P3, PT, R26, 1.175494350822287508e-38, PT ;  /* 0x008000001a00780b */ /* 0x000fce0003f6e000 */
[----:B------:R-:W-:-:S04]  /*03d0*/  @P0 FMUL R24, R24, 0.25 ;  /* 0x3e80000018180820 */ /* 0x000fc80000400000 */
[----:B------:R-:W-:Y:S01]  /*03e0*/  @!P2 FMUL R24, R24, 16777216 ;  /* 0x4b8000001818a820 */ /* 0x000fe20000400000 */
[----:B------:R-:W-:-:S04]  /*03f0*/  @P1 FMUL R26, R26, 0.25 ;  /* 0x3e8000001a1a1820 */ /* 0x000fc80000400000 */
[----:B------:R-:W-:Y:S01]  /*0400*/  @!P3 FMUL R26, R26, 16777216 ;  /* 0x4b8000001a1ab820 */ /* 0x000fe20000400000 */
[----:B------:R-:W0:Y:S01]  /*0410*/  MUFU.RCP R24, R24 ;  /* 0x0000001800187308 */ /* 0x000e220000001000 */
[----:B------:R-:W-:-:S07]  /*0420*/  FSEL R11, R23, 1, P0 ;  /* 0x3f800000170b7808 */ /* 0x000fce0000000000 */
[----:B------:R-:W1:Y:S01]  /*0430*/  MUFU.RCP R26, R26 ;  /* 0x0000001a001a7308 */ /* 0x000e620000001000 */
[----:B------:R-:W-:Y:S01]  /*0440*/  FSEL R23, R23, 1, P1 ;  /* 0x3f80000017177808 */ /* 0x000fe20000800000 */
[----:B------:R-:W-:Y:S01]  /*0450*/  @!P2 FMUL R11, R11, 16777216 ;  /* 0x4b8000000b0ba820 */ /* 0x000fe20000400000 */
[--C-:B---3--:R-:W-:Y:S01]  /*0460*/  FADD R17, R17, R4.reuse ;  /* 0x0000000411117221 */ /* 0x108fe20000000000 */
[--C-:B------:R-:W-:Y:S02]  /*0470*/  FADD R21, R21, R3.reuse ;  /* 0x0000000315157221 */ /* 0x100fe40000000000 */
[----:B------:R-:W-:Y:S01]  /*0480*/  @!P3 FMUL R23, R23, 16777216 ;  /* 0x4b8000001717b820 */ /* 0x000fe20000400000 */
[----:B------:R-:W-:Y:S01]  /*0490*/  FADD R16, R16, R4 ;  /* 0x0000000410107221 */ /* 0x000fe20000000000 */
[----:B------:R-:W-:Y:S01]  /*04a0*/  FADD R20, R20, R3 ;  /* 0x0000000314147221 */ /* 0x000fe20000000000 */
[----:B0-----:R-:W-:Y:S01]  /*04b0*/  FMUL R2, R24, R11 ;  /* 0x0000000b18027220 */ /* 0x001fe20000400000 */
[C---:B------:R-:W-:Y:S01]  /*04c0*/  FADD R3, -R7.reuse, R17 ;  /* 0x0000001107037221 */ /* 0x040fe20000000100 */
[C---:B------:R-:W-:Y:S01]  /*04d0*/  FADD R4, -R0.reuse, R21 ;  /* 0x0000001500047221 */ /* 0x040fe20000000100 */
[----:B------:R-:W-:Y:S01]  /*04e0*/  FADD R7, -R7, R16 ;  /* 0x0000001007077221 */ /* 0x000fe20000000100 */
[----:B------:R-:W-:Y:S01]  /*04f0*/  FADD R0, -R0, R20 ;  /* 0x0000001400007221 */ /* 0x000fe20000000100 */
[----:B-1----:R-:W-:Y:S01]  /*0500*/  FMUL R23, R26, R23 ;  /* 0x000000171a177220 */ /* 0x002fe20000400000 */
[C---:B------:R-:W-:Y:S01]  /*0510*/  FMUL R3, R2.reuse, R3 ;  /* 0x0000000302037220 */ /* 0x040fe20000400000 */
[----:B------:R-:W-:-:S02]  /*0520*/  FMUL R2, R2, R7 ;  /* 0x0000000702027220 */ /* 0x000fc40000400000 */
[C---:B------:R-:W-:Y:S01]  /*0530*/  FMUL R4, R23.reuse, R4 ;  /* 0x0000000417047220 */ /* 0x040fe20000400000 */
[----:B------:R-:W-:Y:S01]  /*0540*/  FMUL R0, R23, R0 ;  /* 0x0000000017007220 */ /* 0x000fe20000400000 */
[----:B----4-:R-:W-:Y:S02]  /*0550*/  FFMA R3, R22, R3, R25 ;  /* 0x0000000316037223 */ /* 0x010fe40000000019 */
[----:B-----5:R-:W-:Y:S01]  /*0560*/  FFMA R4, R10, R4, R13 ;  /* 0x000000040a047223 */ /* 0x020fe2000000000d */
[----:B------:R-:W-:Y:S01]  /*0570*/  FFMA R25, R22, R2, R25 ;  /* 0x0000000216197223 */ /* 0x000fe20000000019 */
[----:B------:R-:W-:-:S03]  /*0580*/  FFMA R0, R10, R0, R13 ;  /* 0x000000000a007223 */ /* 0x000fc6000000000d */
[----:B------:R-:W-:Y:S01]  /*0590*/  FSETP.GEU.AND P1, PT, R3, -R4, PT ;  /* 0x800000040300720b */ /* 0x000fe20003f2e000 */
[----:B------:R-:W-:Y:S01]  /*05a0*/  FADD R3, R4, R3 ;  /* 0x0000000304037221 */ /* 0x000fe20000000000 */
[----:B------:R-:W-:Y:S01]  /*05b0*/  FADD R2, R0, R25 ;  /* 0x0000001900027221 */ /* 0x000fe20000000000 */
[----:B------:R-:W-:-:S03]  /*05c0*/  FSETP.GEU.AND P0, PT, R25, -R0, PT ;  /* 0x800000001900720b */ /* 0x000fc60003f0e000 */
[----:B------:R-:W-:Y:S02]  /*05d0*/  FSEL R3, R3, RZ, P1 ;  /* 0x000000ff03037208 */ /* 0x000fe40000800000 */
[----:B------:R-:W-:Y:S01]  /*05e0*/  FSEL R2, R2, RZ, P0 ;  /* 0x000000ff02027208 */ /* 0x000fe20000000000 */
[----:B------:R-:W-:Y:S04]  /*05f0*/  STG.E.64 desc[UR4][R14.64], R16 ;  /* 0x000000100e007986 */ /* 0x000fe8000c101b04 */
[----:B------:R-:W-:Y:S04]  /*0600*/  STG.E.64 desc[UR4][R18.64], R20 ;  /* 0x0000001412007986 */ /* 0x000fe8000c101b04 */
[----:B------:R-:W-:Y:S01]  /*0610*/  STG.E.64 desc[UR4][R8.64], R2 ;  /* 0x0000000208007986 */ /* 0x000fe2000c101b04 */
[----:B------:R-:W-:Y:S05]  /*0620*/  EXIT ;  /* 0x000000000000794d */ /* 0x000fea0003800000 */
.L_x_0:
[----:B------:R-:W-:-:S00]  /*0630*/  BRA `(.L_x_0) ;  /* 0xfffffffc00fc7947 */ /* 0x000fc0000383ffff */
[----:B------:R-:W-:-:S00]  /*0640*/  NOP ;  /* 0x0000000000007918 */ /* 0x000fc00000000000 */
        /* <DEDUP_REMOVED lines=11> */
.L_x_1:


//--------------------- .nv.global.init           --------------------------
	.section	.nv.global.init,"aw",@progbits
.nv.global.init:
	.type		_$_str,@object
	.size		_$_str,(_$_str_$_2 - _$_str)
_$_str:
        /*0000*/ 	.byte	0x5f, 0x5f, 0x43, 0x55, 0x44, 0x41, 0x5f, 0x46, 0x54, 0x5a, 0x00
	.type		_$_str_$_2,@object
	.size		_$_str_$_2,(.L_1 - _$_str_$_2)
_$_str_$_2:
        /*000b*/ 	.byte	0x5f, 0x5f, 0x43, 0x55, 0x44, 0x41, 0x5f, 0x50, 0x52, 0x45, 0x43, 0x5f, 0x53, 0x51, 0x52, 0x54
        /*001b*/ 	.byte	0x00
.L_1:


//--------------------- .nv.constant0.triton_poi_fused__native_batch_norm_legit_no_training_add_convolution_relu_33 --------------------------
	.section	.nv.constant0.triton_poi_fused__native_batch_norm_legit_no_training_add_convolution_relu_33,"a",@progbits
	.sectionflags	@""
	.align	4
.nv.constant0.triton_poi_fused__native_batch_norm_legit_no_training_add_convolution_relu_33:
	.zero		636
